//
// Generated by NVIDIA NVVM Compiler
//
// Compiler Build ID: CL-36424714
// Cuda compilation tools, release 13.0, V13.0.88
// Based on NVVM 20.0.0
//

.version 9.0
.target sm_100
.address_size 64

	// .globl	_Z17convolutionKernelPiS_ii

.visible .entry _Z17convolutionKernelPiS_ii(
	.param .u64 .ptr .align 1 _Z17convolutionKernelPiS_ii_param_0,
	.param .u64 .ptr .align 1 _Z17convolutionKernelPiS_ii_param_1,
	.param .u32 _Z17convolutionKernelPiS_ii_param_2,
	.param .u32 _Z17convolutionKernelPiS_ii_param_3
)
{
	.reg .pred 	%p<37>;
	.reg .b32 	%r<63>;
	.reg .b64 	%rd<26>;

	ld.param.u64 	%rd7, [_Z17convolutionKernelPiS_ii_param_0];
	ld.param.u64 	%rd6, [_Z17convolutionKernelPiS_ii_param_1];
	ld.param.u32 	%r25, [_Z17convolutionKernelPiS_ii_param_2];
	ld.param.u32 	%r27, [_Z17convolutionKernelPiS_ii_param_3];
	cvta.to.global.u64 	%rd1, %rd7;
	mov.u32 	%r28, %ctaid.x;
	mov.u32 	%r29, %ntid.x;
	mov.u32 	%r30, %tid.x;
	mad.lo.s32 	%r1, %r28, %r29, %r30;
	mov.u32 	%r31, %ctaid.y;
	mov.u32 	%r32, %ntid.y;
	mov.u32 	%r33, %tid.y;
	mad.lo.s32 	%r34, %r31, %r32, %r33;
	setp.ge.s32 	%p4, %r1, %r25;
	setp.ge.s32 	%p5, %r34, %r27;
	or.pred  	%p6, %p4, %p5;
	@%p6 bra 	$L__BB0_20;
	setp.lt.s32 	%p7, %r1, 1;
	setp.eq.s32 	%p8, %r34, 0;
	add.s32 	%r36, %r34, -1;
	mul.lo.s32 	%r3, %r36, %r25;
	cvt.s64.s32 	%rd2, %r1;
	cvt.s64.s32 	%rd8, %r3;
	add.s64 	%rd9, %rd8, %rd2;
	shl.b64 	%rd10, %rd9, 2;
	add.s64 	%rd3, %rd1, %rd10;
	mov.b32 	%r55, 0;
	or.pred  	%p9, %p7, %p8;
	@%p9 bra 	$L__BB0_3;
	ld.global.u32 	%r55, [%rd3+-4];
$L__BB0_3:
	setp.lt.s32 	%p10, %r1, 1;
	mul.lo.s32 	%r6, %r34, %r25;
	cvt.s64.s32 	%rd11, %r6;
	add.s64 	%rd12, %rd11, %rd2;
	shl.b64 	%rd13, %rd12, 2;
	add.s64 	%rd4, %rd1, %rd13;
	@%p10 bra 	$L__BB0_5;
	ld.global.u32 	%r37, [%rd4+-4];
	add.s32 	%r55, %r37, %r55;
$L__BB0_5:
	setp.lt.s32 	%p11, %r1, 1;
	add.s32 	%r38, %r34, 1;
	setp.lt.u32 	%p1, %r38, %r27;
	not.pred 	%p13, %p1;
	mad.lo.s32 	%r9, %r25, %r34, %r25;
	cvt.s64.s32 	%rd14, %r9;
	add.s64 	%rd15, %rd14, %rd2;
	shl.b64 	%rd16, %rd15, 2;
	add.s64 	%rd5, %rd1, %rd16;
	or.pred  	%p14, %p11, %p13;
	@%p14 bra 	$L__BB0_7;
	ld.global.u32 	%r39, [%rd5+-4];
	add.s32 	%r55, %r39, %r55;
$L__BB0_7:
	setp.eq.s32 	%p15, %r34, 0;
	setp.lt.s32 	%p16, %r1, 0;
	setp.gt.u32 	%p17, %r34, %r27;
	or.pred  	%p18, %p15, %p17;
	or.pred  	%p19, %p16, %p18;
	@%p19 bra 	$L__BB0_9;
	add.s32 	%r40, %r3, %r1;
	mul.wide.s32 	%rd17, %r40, 4;
	add.s64 	%rd18, %rd1, %rd17;
	ld.global.u32 	%r41, [%rd18];
	add.s32 	%r55, %r41, %r55;
$L__BB0_9:
	setp.lt.s32 	%p21, %r1, 0;
	mov.pred 	%p35, 0;
	@%p21 bra 	$L__BB0_11;
	add.s32 	%r42, %r6, %r1;
	mul.wide.s32 	%rd19, %r42, 4;
	add.s64 	%rd20, %rd1, %rd19;
	ld.global.u32 	%r43, [%rd20];
	add.s32 	%r55, %r43, %r55;
	mov.pred 	%p35, %p1;
$L__BB0_11:
	not.pred 	%p22, %p35;
	@%p22 bra 	$L__BB0_13;
	add.s32 	%r44, %r9, %r1;
	mul.wide.s32 	%rd21, %r44, 4;
	add.s64 	%rd22, %rd1, %rd21;
	ld.global.u32 	%r45, [%rd22];
	add.s32 	%r55, %r45, %r55;
$L__BB0_13:
	setp.gt.u32 	%p23, %r34, %r27;
	setp.eq.s32 	%p24, %r34, 0;
	add.s32 	%r18, %r1, 1;
	setp.lt.s32 	%p25, %r1, -1;
	setp.ge.s32 	%p26, %r18, %r25;
	or.pred  	%p27, %p25, %p24;
	or.pred  	%p28, %p26, %p27;
	or.pred  	%p29, %p28, %p23;
	@%p29 bra 	$L__BB0_15;
	ld.global.u32 	%r46, [%rd3+4];
	add.s32 	%r55, %r46, %r55;
$L__BB0_15:
	setp.ge.s32 	%p31, %r18, %r25;
	setp.lt.s32 	%p32, %r1, -1;
	mov.pred 	%p36, 0;
	or.pred  	%p33, %p31, %p32;
	@%p33 bra 	$L__BB0_17;
	ld.global.u32 	%r47, [%rd4+4];
	add.s32 	%r55, %r47, %r55;
	mov.pred 	%p36, %p1;
$L__BB0_17:
	not.pred 	%p34, %p36;
	@%p34 bra 	$L__BB0_19;
	ld.global.u32 	%r48, [%rd5+4];
	add.s32 	%r55, %r48, %r55;
$L__BB0_19:
	mul.hi.s32 	%r49, %r55, 954437177;
	shr.u32 	%r50, %r49, 31;
	shr.s32 	%r51, %r49, 1;
	add.s32 	%r52, %r51, %r50;
	add.s32 	%r53, %r6, %r1;
	cvta.to.global.u64 	%rd23, %rd6;
	mul.wide.s32 	%rd24, %r53, 4;
	add.s64 	%rd25, %rd23, %rd24;
	st.global.u32 	[%rd25], %r52;
$L__BB0_20:
	ret;

}


// ===== COMPILED SASS (sm_100) =====

	.target	sm_100

	.elftype	@"ET_EXEC"


//--------------------- .note.nv.tkinfo           --------------------------
	.section	.note.nv.tkinfo,"",@"SHT_NOTE"
	.sectionflags	@"SHF_NOTE_NV_TKINFO"
	.tkinfo
        /*0018*/ 	.word	0x00000002
        /*0030*/ 	.string	""
        /*0030*/ 	.string	"ptxas"
        /*0030*/ 	.string	"Cuda compilation tools, release 13.0, V13.0.88"
        /*0030*/ 	.string	"Build cuda_13.0.r13.0/compiler.36424714_0"
        /*0030*/ 	.string	"-arch sm_100 -m 64 "



//--------------------- .note.nv.cuinfo           --------------------------
	.section	.note.nv.cuinfo,"",@"SHT_NOTE"
	.sectionflags	@"SHF_NOTE_NV_CUINFO"
        /*0018*/ 	.short	0x0002
        /*001a*/ 	.short	0x0064
        /*001c*/ 	.short	0x0082
	.zero		2


//--------------------- .nv.info                  --------------------------
	.section	.nv.info,"",@"SHT_CUDA_INFO"
	.align	4


	//----- nvinfo : EIATTR_REGCOUNT
	.align		4
        /*0000*/ 	.byte	0x04, 0x2f
        /*0002*/ 	.short	(.L_1 - .L_0)
	.align		4
.L_0:
        /*0004*/ 	.word	index@(_Z17convolutionKernelPiS_ii)
        /*0008*/ 	.word	0x0000001b


	//----- nvinfo : EIATTR_FRAME_SIZE
	.align		4
.L_1:
        /*000c*/ 	.byte	0x04, 0x11
        /*000e*/ 	.short	(.L_3 - .L_2)
	.align		4
.L_2:
        /*0010*/ 	.word	index@(_Z17convolutionKernelPiS_ii)
        /*0014*/ 	.word	0x00000000


	//----- nvinfo : EIATTR_MIN_STACK_SIZE
	.align		4
.L_3:
        /*0018*/ 	.byte	0x04, 0x12
        /*001a*/ 	.short	(.L_5 - .L_4)
	.align		4
.L_4:
        /*001c*/ 	.word	index@(_Z17convolutionKernelPiS_ii)
        /*0020*/ 	.word	0x00000000
.L_5:


//--------------------- .nv.compat                --------------------------
	.section	.nv.compat,"",@"SHT_CUDA_COMPAT_INFO"
	.align	4
        /*0000*/ 	.byte	0x02, 0x09, 0x00, 0x00, 0x02, 0x02, 0x01, 0x00, 0x02, 0x05, 0x05, 0x00, 0x03, 0x07, 0x01, 0x01
        /*0010*/ 	.byte	0x02, 0x03, 0x00, 0x00, 0x02, 0x06, 0x01, 0x00, 0x04, 0x0b, 0x08, 0x00, 0x09, 0x00, 0x00, 0x00
        /*0020*/ 	.byte	0x00, 0x00, 0x00, 0x00


//--------------------- .nv.info._Z17convolutionKernelPiS_ii --------------------------
	.section	.nv.info._Z17convolutionKernelPiS_ii,"",@"SHT_CUDA_INFO"
	.sectionflags	@""
	.align	4


	//----- nvinfo : EIATTR_CUDA_API_VERSION
	.align		4
        /*0000*/ 	.byte	0x04, 0x37
        /*0002*/ 	.short	(.L_7 - .L_6)
.L_6:
        /*0004*/ 	.word	0x00000082


	//----- nvinfo : EIATTR_KPARAM_INFO
	.align		4
.L_7:
        /*0008*/ 	.byte	0x04, 0x17
        /*000a*/ 	.short	(.L_9 - .L_8)
.L_8:
        /*000c*/ 	.word	0x00000000
        /*0010*/ 	.short	0x0003
        /*0012*/ 	.short	0x0014
        /*0014*/ 	.byte	0x00, 0xf0, 0x11, 0x00


	//----- nvinfo : EIATTR_KPARAM_INFO
	.align		4
.L_9:
        /*0018*/ 	.byte	0x04, 0x17
        /*001a*/ 	.short	(.L_11 - .L_10)
.L_10:
        /*001c*/ 	.word	0x00000000
        /*0020*/ 	.short	0x0002
        /*0022*/ 	.short	0x0010
        /*0024*/ 	.byte	0x00, 0xf0, 0x11, 0x00


	//----- nvinfo : EIATTR_KPARAM_INFO
	.align		4
.L_11:
        /*0028*/ 	.byte	0x04, 0x17
        /*002a*/ 	.short	(.L_13 - .L_12)
.L_12:
        /*002c*/ 	.word	0x00000000
        /*0030*/ 	.short	0x0001
        /*0032*/ 	.short	0x0008
        /*0034*/ 	.byte	0x00, 0xf5, 0x21, 0x00


	//----- nvinfo : EIATTR_KPARAM_INFO
	.align		4
.L_13:
        /*0038*/ 	.byte	0x04, 0x17
        /*003a*/ 	.short	(.L_15 - .L_14)
.L_14:
        /*003c*/ 	.word	0x00000000
        /*0040*/ 	.short	0x0000
        /*0042*/ 	.short	0x0000
        /*0044*/ 	.byte	0x00, 0xf5, 0x21, 0x00


	//----- nvinfo : EIATTR_SPARSE_MMA_MASK
	.align		4
.L_15:
        /*0048*/ 	.byte	0x03, 0x50
        /*004a*/ 	.short	0x0000


	//----- nvinfo : EIATTR_MAXREG_COUNT
	.align		4
        /*004c*/ 	.byte	0x03, 0x1b
        /*004e*/ 	.short	0x00ff


	//----- nvinfo : EIATTR_MERCURY_ISA_VERSION
	.align		4
        /*0050*/ 	.byte	0x03, 0x5f
        /*0052*/ 	.short	0x0101


	//----- nvinfo : EIATTR_VRC_CTA_INIT_COUNT
	.align		4
        /*0054*/ 	.byte	0x02, 0x4a
	.zero		1
	.zero		1


	//----- nvinfo : EIATTR_EXIT_INSTR_OFFSETS
	.align		4
        /*0058*/ 	.byte	0x04, 0x1c
        /*005a*/ 	.short	(.L_17 - .L_16)


	//   ....[0]....
.L_16:
        /*005c*/ 	.word	0x000000c0


	//   ....[1]....
        /*0060*/ 	.word	0x00000550


	//----- nvinfo : EIATTR_CBANK_PARAM_SIZE
	.align		4
.L_17:
        /*0064*/ 	.byte	0x03, 0x19
        /*0066*/ 	.short	0x0018


	//----- nvinfo : EIATTR_PARAM_CBANK
	.align		4
        /*0068*/ 	.byte	0x04, 0x0a
        /*006a*/ 	.short	(.L_19 - .L_18)
	.align		4
.L_18:
        /*006c*/ 	.word	index@(.nv.constant0._Z17convolutionKernelPiS_ii)
        /*0070*/ 	.short	0x0380
        /*0072*/ 	.short	0x0018


	//----- nvinfo : EIATTR_SW_WAR
	.align		4
.L_19:
        /*0074*/ 	.byte	0x04, 0x36
        /*0076*/ 	.short	(.L_21 - .L_20)
.L_20:
        /*0078*/ 	.word	0x00000008
.L_21:


//--------------------- .nv.callgraph             --------------------------
	.section	.nv.callgraph,"",@"SHT_CUDA_CALLGRAPH"
	.align	4
	.sectionentsize	8
	.align		4
        /*0000*/ 	.word	0x00000000
	.align		4
        /*0004*/ 	.word	0xffffffff
	.align		4
        /*0008*/ 	.word	0x00000000
	.align		4
        /*000c*/ 	.word	0xfffffffe
	.align		4
        /*0010*/ 	.word	0x00000000
	.align		4
        /*0014*/ 	.word	0xfffffffd
	.align		4
        /*0018*/ 	.word	0x00000000
	.align		4
        /*001c*/ 	.word	0xfffffffc


//--------------------- .text._Z17convolutionKernelPiS_ii --------------------------
	.section	.text._Z17convolutionKernelPiS_ii,"ax",@progbits
	.align	128
        .global         _Z17convolutionKernelPiS_ii
        .type           _Z17convolutionKernelPiS_ii,@function
        .size           _Z17convolutionKernelPiS_ii,(.L_x_1 - _Z17convolutionKernelPiS_ii)
        .other          _Z17convolutionKernelPiS_ii,@"STO_CUDA_ENTRY STV_DEFAULT"
_Z17convolutionKernelPiS_ii:
.text._Z17convolutionKernelPiS_ii:
[----:B------:R-:W-:Y:S01]  /*0000*/  LDC R1, c[0x0][0x37c] ;  /* 0x0000df00ff017b82 */ /* 0x000fe20000000800 */
[----:B------:R-:W0:Y:S07]  /*0010*/  S2R R3, SR_TID.Y ;  /* 0x0000000000037919 */ /* 0x000e2e0000002200 */
[----:B------:R-:W1:Y:S01]  /*0020*/  LDC R21, c[0x0][0x360] ;  /* 0x0000d800ff157b82 */ /* 0x000e620000000800 */
[----:B------:R-:W1:Y:S07]  /*0030*/  S2R R0, SR_TID.X ;  /* 0x0000000000007919 */ /* 0x000e6e0000002100 */
[----:B------:R-:W0:Y:S08]  /*0040*/  S2UR UR5, SR_CTAID.Y ;  /* 0x00000000000579c3 */ /* 0x000e300000002600 */
[----:B------:R-:W0:Y:S08]  /*0050*/  LDC R16, c[0x0][0x364] ;  /* 0x0000d900ff107b82 */ /* 0x000e300000000800 */
[----:B------:R-:W1:Y:S08]  /*0060*/  S2UR UR4, SR_CTAID.X ;  /* 0x00000000000479c3 */ /* 0x000e700000002500 */
[----:B------:R-:W2:Y:S01]  /*0070*/  LDC.64 R6, c[0x0][0x390] ;  /* 0x0000e400ff067b82 */ /* 0x000ea20000000a00 */
[----:B0-----:R-:W-:-:S02]  /*0080*/  IMAD R16, R16, UR5, R3 ;  /* 0x0000000510107c24 */ /* 0x001fc4000f8e0203 */
[----:B-1----:R-:W-:-:S03]  /*0090*/  IMAD R21, R21, UR4, R0 ;  /* 0x0000000415157c24 */ /* 0x002fc6000f8e0200 */
[----:B--2---:R-:W-:-:S04]  /*00a0*/  ISETP.GE.AND P0, PT, R16, R7, PT ;  /* 0x000000071000720c */ /* 0x004fc80003f06270 */
[----:B------:R-:W-:-:S13]  /*00b0*/  ISETP.GE.OR P0, PT, R21, R6, P0 ;  /* 0x000000061500720c */ /* 0x000fda0000706670 */
[----:B------:R-:W-:Y:S05]  /*00c0*/  @P0 EXIT ;  /* 0x000000000000094d */ /* 0x000fea0003800000 */
[----:B------:R-:W0:Y:S01]  /*00d0*/  LDCU.64 UR6, c[0x0][0x380] ;  /* 0x00007000ff0677ac */ /* 0x000e220008000a00 */
[C---:B------:R-:W-:Y:S01]  /*00e0*/  VIADD R3, R16.reuse, 0xffffffff ;  /* 0xffffffff10037836 */ /* 0x040fe20000000000 */
[C---:B------:R-:W-:Y:S01]  /*00f0*/  ISETP.NE.AND P2, PT, R16.reuse, RZ, PT ;  /* 0x000000ff1000720c */ /* 0x040fe20003f45270 */
[-C--:B------:R-:W-:Y:S01]  /*0100*/  IMAD R18, R16, R6.reuse, RZ ;  /* 0x0000000610127224 */ /* 0x080fe200078e02ff */
[----:B------:R-:W1:Y:S01]  /*0110*/  LDCU.64 UR4, c[0x0][0x358] ;  /* 0x00006b00ff0477ac */ /* 0x000e620008000a00 */
[----:B------:R-:W-:Y:S01]  /*0120*/  IMAD R22, R3, R6, RZ ;  /* 0x0000000603167224 */ /* 0x000fe200078e02ff */
[----:B------:R-:W-:Y:S02]  /*0130*/  SHF.R.S32.HI R11, RZ, 0x1f, R21 ;  /* 0x0000001fff0b7819 */ /* 0x000fe40000011415 */
[C---:B------:R-:W-:Y:S02]  /*0140*/  IADD3 R0, P3, PT, R21.reuse, R18, RZ ;  /* 0x0000001215007210 */ /* 0x040fe40007f7e0ff */
[----:B------:R-:W-:-:S02]  /*0150*/  IADD3 R5, P1, PT, R21, R22, RZ ;  /* 0x0000001615057210 */ /* 0x000fc40007f3e0ff */
[C---:B------:R-:W-:Y:S02]  /*0160*/  ISETP.GE.AND P4, PT, R21.reuse, 0x1, PT ;  /* 0x000000011500780c */ /* 0x040fe40003f86270 */
[----:B------:R-:W-:Y:S02]  /*0170*/  ISETP.LT.OR P0, PT, R21, 0x1, !P2 ;  /* 0x000000011500780c */ /* 0x000fe40005701670 */
[-C--:B------:R-:W-:Y:S02]  /*0180*/  LEA.HI.X.SX32 R3, R18, R11.reuse, 0x1, P3 ;  /* 0x0000000b12037211 */ /* 0x080fe400018f0eff */
[----:B0-----:R-:W-:Y:S02]  /*0190*/  LEA R2, P3, R0, UR6, 0x2 ;  /* 0x0000000600027c11 */ /* 0x001fe4000f8610ff */
[----:B------:R-:W-:Y:S02]  /*01a0*/  LEA.HI.X.SX32 R8, R22, R11, 0x1, P1 ;  /* 0x0000000b16087211 */ /* 0x000fe400008f0eff */
[----:B------:R-:W-:-:S02]  /*01b0*/  LEA R4, P1, R5, UR6, 0x2 ;  /* 0x0000000605047c11 */ /* 0x000fc4000f8210ff */
[----:B------:R-:W-:Y:S01]  /*01c0*/  LEA.HI.X R3, R0, UR7, R3, 0x2, P3 ;  /* 0x0000000700037c11 */ /* 0x000fe200098f1403 */
[----:B------:R-:W-:Y:S01]  /*01d0*/  IMAD.MOV.U32 R0, RZ, RZ, RZ ;  /* 0x000000ffff007224 */ /* 0x000fe200078e00ff */
[----:B------:R-:W-:-:S03]  /*01e0*/  LEA.HI.X R5, R5, UR7, R8, 0x2, P1 ;  /* 0x0000000705057c11 */ /* 0x000fc600088f1408 */
[----:B-1----:R-:W2:Y:S04]  /*01f0*/  @P4 LDG.E R9, desc[UR4][R2.64+-0x4] ;  /* 0xfffffc0402094981 */ /* 0x002ea8000c1e1900 */
[----:B------:R-:W2:Y:S01]  /*0200*/  @!P0 LDG.E R0, desc[UR4][R4.64+-0x4] ;  /* 0xfffffc0404008981 */ /* 0x000ea2000c1e1900 */
[CC--:B------:R-:W-:Y:S01]  /*0210*/  ISETP.GT.U32.AND P0, PT, R16.reuse, R7.reuse, PT ;  /* 0x000000071000720c */ /* 0x0c0fe20003f04070 */
[C---:B------:R-:W-:Y:S01]  /*0220*/  VIADD R8, R16.reuse, 0x1 ;  /* 0x0000000110087836 */ /* 0x040fe20000000000 */
[C---:B------:R-:W-:Y:S01]  /*0230*/  ISETP.GE.AND P6, PT, R21.reuse, RZ, PT ;  /* 0x000000ff1500720c */ /* 0x040fe20003fc6270 */
[----:B------:R-:W-:Y:S01]  /*0240*/  VIADD R19, R21, 0x1 ;  /* 0x0000000115137836 */ /* 0x000fe20000000000 */
[C---:B------:R-:W-:Y:S01]  /*0250*/  ISETP.EQ.OR P0, PT, R16.reuse, RZ, P0 ;  /* 0x000000ff1000720c */ /* 0x040fe20000702670 */
[----:B------:R-:W-:Y:S01]  /*0260*/  IMAD R20, R16, R6, R6 ;  /* 0x0000000610147224 */ /* 0x000fe200078e0206 */
[----:B------:R-:W-:-:S02]  /*0270*/  ISETP.GE.U32.AND P3, PT, R8, R7, PT ;  /* 0x000000070800720c */ /* 0x000fc40003f66070 */
[C---:B------:R-:W-:Y:S02]  /*0280*/  ISETP.LT.OR P1, PT, R21.reuse, RZ, P0 ;  /* 0x000000ff1500720c */ /* 0x040fe40000721670 */
[----:B------:R-:W-:Y:S02]  /*0290*/  PLOP3.LUT P5, PT, PT, PT, PT, 0x8, 0x80 ;  /* 0x000000000080781c */ /* 0x000fe40003fae170 */
[C---:B------:R-:W-:Y:S02]  /*02a0*/  ISETP.GE.AND P0, PT, R21.reuse, -0x1, PT ;  /* 0xffffffff1500780c */ /* 0x040fe40003f06270 */
[----:B------:R-:W-:Y:S02]  /*02b0*/  ISETP.LT.OR P2, PT, R21, -0x1, !P2 ;  /* 0xffffffff1500780c */ /* 0x000fe40005741670 */
[----:B------:R-:W-:Y:S02]  /*02c0*/  @P6 PLOP3.LUT P5, PT, P3, PT, PT, 0x8, 0x80 ;  /* 0x000000000080681c */ /* 0x000fe40001fae170 */
[----:B------:R-:W-:-:S02]  /*02d0*/  ISETP.GE.OR P0, PT, R19, R6, !P0 ;  /* 0x000000061300720c */ /* 0x000fc40004706670 */
[----:B------:R-:W-:Y:S01]  /*02e0*/  ISETP.GE.OR P2, PT, R19, R6, P2 ;  /* 0x000000061300720c */ /* 0x000fe20001746670 */
[----:B------:R-:W0:Y:S08]  /*02f0*/  @!P1 LDC.64 R14, c[0x0][0x380] ;  /* 0x0000e000ff0e9b82 */ /* 0x000e300000000a00 */
[----:B------:R-:W1:Y:S01]  /*0300*/  @P5 LDC.64 R12, c[0x0][0x380] ;  /* 0x0000e000ff0c5b82 */ /* 0x000e620000000a00 */
[----:B------:R-:W-:Y:S01]  /*0310*/  ISETP.GT.U32.OR P2, PT, R16, R7, P2 ;  /* 0x000000071000720c */ /* 0x000fe20001744470 */
[----:B------:R-:W3:Y:S06]  /*0320*/  @!P0 LDG.E R3, desc[UR4][R2.64+0x4] ;  /* 0x0000040402038981 */ /* 0x000eec000c1e1900 */
[----:B------:R-:W4:Y:S06]  /*0330*/  LDC.64 R6, c[0x0][0x388] ;  /* 0x0000e200ff067b82 */ /* 0x000f2c0000000a00 */
[----:B------:R-:W5:Y:S01]  /*0340*/  @!P2 LDG.E R5, desc[UR4][R4.64+0x4] ;  /* 0x000004040405a981 */ /* 0x000f62000c1e1900 */
[----:B--2---:R-:W-:Y:S01]  /*0350*/  @P4 IMAD.IADD R0, R0, 0x1, R9 ;  /* 0x0000000100004824 */ /* 0x004fe200078e0209 */
[----:B------:R-:W-:Y:S01]  /*0360*/  IADD3 R17, P4, PT, R21, R20, RZ ;  /* 0x0000001415117210 */ /* 0x000fe20007f9e0ff */
[----:B------:R-:W2:Y:S03]  /*0370*/  @P6 LDC.64 R8, c[0x0][0x380] ;  /* 0x0000e000ff086b82 */ /* 0x000ea60000000a00 */
[----:B------:R-:W-:-:S02]  /*0380*/  LEA.HI.X.SX32 R24, R20, R11, 0x1, P4 ;  /* 0x0000000b14187211 */ /* 0x000fc400020f0eff */
[----:B------:R-:W-:-:S04]  /*0390*/  LEA R10, P4, R17, UR6, 0x2 ;  /* 0x00000006110a7c11 */ /* 0x000fc8000f8810ff */
[----:B------:R-:W-:Y:S01]  /*03a0*/  LEA.HI.X R11, R17, UR7, R24, 0x2, P4 ;  /* 0x00000007110b7c11 */ /* 0x000fe2000a0f1418 */
[----:B------:R-:W-:Y:S01]  /*03b0*/  @!P1 IMAD.IADD R17, R21, 0x1, R22 ;  /* 0x0000000115119824 */ /* 0x000fe200078e0216 */
[----:B------:R-:W-:Y:S02]  /*03c0*/  PLOP3.LUT P4, PT, PT, PT, PT, 0x8, 0x80 ;  /* 0x000000000080781c */ /* 0x000fe40003f8e170 */
[----:B------:R-:W-:Y:S01]  /*03d0*/  @!P0 PLOP3.LUT P4, PT, P3, PT, PT, 0x8, 0x80 ;  /* 0x000000000080881c */ /* 0x000fe20001f8e170 */
[----:B0-----:R-:W-:Y:S01]  /*03e0*/  @!P1 IMAD.WIDE R14, R17, 0x4, R14 ;  /* 0x00000004110e9825 */ /* 0x001fe200078e020e */
[----:B------:R-:W-:-:S03]  /*03f0*/  ISETP.LT.OR P3, PT, R21, 0x1, P3 ;  /* 0x000000011500780c */ /* 0x000fc60001f61670 */
[C---:B------:R-:W-:Y:S02]  /*0400*/  IMAD.IADD R17, R21.reuse, 0x1, R18 ;  /* 0x0000000115117824 */ /* 0x040fe400078e0212 */
[----:B------:R-:W-:Y:S01]  /*0410*/  @P5 IMAD.IADD R21, R21, 0x1, R20 ;  /* 0x0000000115155824 */ /* 0x000fe200078e0214 */
[----:B------:R-:W4:Y:S01]  /*0420*/  @!P1 LDG.E R15, desc[UR4][R14.64] ;  /* 0x000000040e0f9981 */ /* 0x000f22000c1e1900 */
[----:B--2---:R-:W-:-:S06]  /*0430*/  @P6 IMAD.WIDE R8, R17, 0x4, R8 ;  /* 0x0000000411086825 */ /* 0x004fcc00078e0208 */
[----:B------:R-:W2:Y:S01]  /*0440*/  @!P3 LDG.E R19, desc[UR4][R10.64+-0x4] ;  /* 0xfffffc040a13b981 */ /* 0x000ea2000c1e1900 */
[----:B-1----:R-:W-:-:S03]  /*0450*/  @P5 IMAD.WIDE R12, R21, 0x4, R12 ;  /* 0x00000004150c5825 */ /* 0x002fc600078e020c */
[----:B------:R-:W3:Y:S04]  /*0460*/  @P6 LDG.E R9, desc[UR4][R8.64] ;  /* 0x0000000408096981 */ /* 0x000ee8000c1e1900 */
[----:B------:R-:W5:Y:S04]  /*0470*/  @P5 LDG.E R13, desc[UR4][R12.64] ;  /* 0x000000040c0d5981 */ /* 0x000f68000c1e1900 */
[----:B------:R-:W5:Y:S01]  /*0480*/  @P4 LDG.E R21, desc[UR4][R10.64+0x4] ;  /* 0x000004040a154981 */ /* 0x000f62000c1e1900 */
[----:B--2---:R-:W-:-:S04]  /*0490*/  @!P3 IMAD.IADD R0, R0, 0x1, R19 ;  /* 0x000000010000b824 */ /* 0x004fc800078e0213 */
[----:B----4-:R-:W-:-:S04]  /*04a0*/  @!P1 IMAD.IADD R0, R0, 0x1, R15 ;  /* 0x0000000100009824 */ /* 0x010fc800078e020f */
[----:B---3--:R-:W-:-:S04]  /*04b0*/  @P6 IMAD.IADD R0, R0, 0x1, R9 ;  /* 0x0000000100006824 */ /* 0x008fc800078e0209 */
[----:B-----5:R-:W-:-:S04]  /*04c0*/  @P5 IMAD.IADD R0, R0, 0x1, R13 ;  /* 0x0000000100005824 */ /* 0x020fc800078e020d */
[----:B------:R-:W-:-:S04]  /*04d0*/  @!P2 IMAD.IADD R0, R0, 0x1, R5 ;  /* 0x000000010000a824 */ /* 0x000fc800078e0205 */
[----:B------:R-:W-:-:S04]  /*04e0*/  @!P0 IMAD.IADD R0, R0, 0x1, R3 ;  /* 0x0000000100008824 */ /* 0x000fc800078e0203 */
[----:B------:R-:W-:-:S04]  /*04f0*/  @P4 IMAD.IADD R0, R0, 0x1, R21 ;  /* 0x0000000100004824 */ /* 0x000fc800078e0215 */
[----:B------:R-:W-:-:S05]  /*0500*/  IMAD.HI R0, R0, 0x38e38e39, RZ ;  /* 0x38e38e3900007827 */ /* 0x000fca00078e02ff */
[----:B------:R-:W-:Y:S01]  /*0510*/  SHF.R.S32.HI R5, RZ, 0x1, R0 ;  /* 0x00000001ff057819 */ /* 0x000fe20000011400 */
[----:B------:R-:W-:-:S03]  /*0520*/  IMAD.WIDE R2, R17, 0x4, R6 ;  /* 0x0000000411027825 */ /* 0x000fc600078e0206 */
[----:B------:R-:W-:-:S05]  /*0530*/  LEA.HI R5, R0, R5, RZ, 0x1 ;  /* 0x0000000500057211 */ /* 0x000fca00078f08ff */
[----:B------:R-:W-:Y:S01]  /*0540*/  STG.E desc[UR4][R2.64], R5 ;  /* 0x0000000502007986 */ /* 0x000fe2000c101904 */
[----:B------:R-:W-:Y:S05]  /*0550*/  EXIT ;  /* 0x000000000000794d */ /* 0x000fea0003800000 */
.L_x_0:
[----:B------:R-:W-:-:S00]  /*0560*/  BRA `(.L_x_0) ;  /* 0xfffffffc00fc7947 */ /* 0x000fc0000383ffff */
[----:B------:R-:W-:-:S00]  /*0570*/  NOP ;  /* 0x0000000000007918 */ /* 0x000fc00000000000 */
        /* <DEDUP_REMOVED lines=8> */
.L_x_1:


//--------------------- .nv.shared.reserved.0     --------------------------
	.section	.nv.shared.reserved.0,"aw",@nobits
	.weak		__nv_reservedSMEM_offset_0_alias
	.size		__nv_reservedSMEM_offset_0_alias, 0, 64
	.other		__nv_reservedSMEM_offset_0_alias,@"STO_CUDA_RESERVED_SHARED STV_DEFAULT"
__nv_reservedSMEM_offset_0_alias:
	.zero		0
	.zero		64


//--------------------- .nv.constant0._Z17convolutionKernelPiS_ii --------------------------
	.section	.nv.constant0._Z17convolutionKernelPiS_ii,"a",@progbits
	.sectionflags	@""
	.align	4
.nv.constant0._Z17convolutionKernelPiS_ii:
	.zero		920


//--------------------- SYMBOLS --------------------------

	.type		.nv.reservedSmem.offset0,@object
	.size		.nv.reservedSmem.offset0,0x4
